	.headerflags	@"EF_CUDA_TEXMODE_UNIFIED EF_CUDA_64BIT_ADDRESS EF_CUDA_ACCELERATORS EF_CUDA_SM90 EF_CUDA_VIRTUAL_SM(EF_CUDA_SM90)"
	.elftype	@"ET_EXEC"


//--------------------- .nv.info                  --------------------------
	.section	.nv.info,"",@"SHT_CUDA_INFO"
	.align	4


	//----- nvinfo : EIATTR_REGCOUNT
	.align		4
        /*0000*/ 	.byte	0x04, 0x2f
        /*0002*/ 	.short	(.L_2 - .L_1)
	.align		4
.L_1:
        /*0004*/ 	.word	index@(triton_poi_fused_add_div_exp_log_mul_pow_sub_sum_4)
        /*0008*/ 	.word	0x0000003c


	//----- nvinfo : EIATTR_MIN_STACK_SIZE
	.align		4
.L_2:
        /*000c*/ 	.byte	0x04, 0x12
        /*000e*/ 	.short	(.L_4 - .L_3)
	.align		4
.L_3:
        /*0010*/ 	.word	index@($__internal_0_$__cuda_sm20_div_rn_f64_full)
        /*0014*/ 	.word	0x00000000


	//----- nvinfo : EIATTR_FRAME_SIZE
	.align		4
.L_4:
        /*0018*/ 	.byte	0x04, 0x11
        /*001a*/ 	.short	(.L_6 - .L_5)
	.align		4
.L_5:
        /*001c*/ 	.word	index@($__internal_0_$__cuda_sm20_div_rn_f64_full)
        /*0020*/ 	.word	0x00000000


	//----- nvinfo : EIATTR_MIN_STACK_SIZE
	.align		4
.L_6:
        /*0024*/ 	.byte	0x04, 0x12
        /*0026*/ 	.short	(.L_8 - .L_7)
	.align		4
.L_7:
        /*0028*/ 	.word	index@(triton_poi_fused_add_div_exp_log_mul_pow_sub_sum_4)
        /*002c*/ 	.word	0x00000000


	//----- nvinfo : EIATTR_FRAME_SIZE
	.align		4
.L_8:
        /*0030*/ 	.byte	0x04, 0x11
        /*0032*/ 	.short	(.L_10 - .L_9)
	.align		4
.L_9:
        /*0034*/ 	.word	index@(triton_poi_fused_add_div_exp_log_mul_pow_sub_sum_4)
        /*0038*/ 	.word	0x00000000


	//----- nvinfo : EIATTR_MIN_STACK_SIZE
	.align		4
.L_10:
        /*003c*/ 	.byte	0x04, 0x12
        /*003e*/ 	.short	(.L_12 - .L_11)
	.align		4
.L_11:
        /*0040*/ 	.word	index@(triton_poi_fused_add_div_exp_log_mul_pow_sub_sum_4)
        /*0044*/ 	.word	0x00000000
.L_12:


//--------------------- .nv.info.triton_poi_fused_add_div_exp_log_mul_pow_sub_sum_4 --------------------------
	.section	.nv.info.triton_poi_fused_add_div_exp_log_mul_pow_sub_sum_4,"",@"SHT_CUDA_INFO"
	.sectionflags	@""
	.align	4


	//----- nvinfo : EIATTR_CUDA_API_VERSION
	.align		4
        /*0000*/ 	.byte	0x04, 0x37
        /*0002*/ 	.short	(.L_14 - .L_13)
.L_13:
        /*0004*/ 	.word	0x0000007c


	//----- nvinfo : EIATTR_KPARAM_INFO
	.align		4
.L_14:
        /*0008*/ 	.byte	0x04, 0x17
        /*000a*/ 	.short	(.L_16 - .L_15)
.L_15:
        /*000c*/ 	.word	0x00000000
        /*0010*/ 	.short	0x0004
        /*0012*/ 	.short	0x0020
        /*0014*/ 	.byte	0x00, 0xf0, 0x11, 0x00


	//----- nvinfo : EIATTR_KPARAM_INFO
	.align		4
.L_16:
        /*0018*/ 	.byte	0x04, 0x17
        /*001a*/ 	.short	(.L_18 - .L_17)
.L_17:
        /*001c*/ 	.word	0x00000000
        /*0020*/ 	.short	0x0003
        /*0022*/ 	.short	0x0018
        /*0024*/ 	.byte	0x00, 0xf4, 0x21, 0x00


	//----- nvinfo : EIATTR_KPARAM_INFO
	.align		4
.L_18:
        /*0028*/ 	.byte	0x04, 0x17
        /*002a*/ 	.short	(.L_20 - .L_19)
.L_19:
        /*002c*/ 	.word	0x00000000
        /*0030*/ 	.short	0x0002
        /*0032*/ 	.short	0x0010
        /*0034*/ 	.byte	0x00, 0xf4, 0x21, 0x00


	//----- nvinfo : EIATTR_KPARAM_INFO
	.align		4
.L_20:
        /*0038*/ 	.byte	0x04, 0x17
        /*003a*/ 	.short	(.L_22 - .L_21)
.L_21:
        /*003c*/ 	.word	0x00000000
        /*0040*/ 	.short	0x0001
        /*0042*/ 	.short	0x0008
        /*0044*/ 	.byte	0x00, 0xf4, 0x21, 0x00


	//----- nvinfo : EIATTR_KPARAM_INFO
	.align		4
.L_22:
        /*0048*/ 	.byte	0x04, 0x17
        /*004a*/ 	.short	(.L_24 - .L_23)
.L_23:
        /*004c*/ 	.word	0x00000000
        /*0050*/ 	.short	0x0000
        /*0052*/ 	.short	0x0000
        /*0054*/ 	.byte	0x00, 0xf4, 0x21, 0x00


	//----- nvinfo : EIATTR_SPARSE_MMA_MASK
	.align		4
.L_24:
        /*0058*/ 	.byte	0x03, 0x50
        /*005a*/ 	.short	0x8000


	//----- nvinfo : EIATTR_MAXREG_COUNT
	.align		4
        /*005c*/ 	.byte	0x03, 0x1b
        /*005e*/ 	.short	0x00ff


	//----- nvinfo : EIATTR_EXIT_INSTR_OFFSETS
	.align		4
        /*0060*/ 	.byte	0x04, 0x1c
        /*0062*/ 	.short	(.L_26 - .L_25)


	//   ....[0]....
.L_25:
        /*0064*/ 	.word	0x000018b0


	//   ....[1]....
        /*0068*/ 	.word	0x000018d0


	//----- nvinfo : EIATTR_REQNTID
	.align		4
.L_26:
        /*006c*/ 	.byte	0x04, 0x10
        /*006e*/ 	.short	(.L_28 - .L_27)
.L_27:
        /*0070*/ 	.word	0x00000020
        /*0074*/ 	.word	0x00000001
        /*0078*/ 	.word	0x00000001


	//----- nvinfo : EIATTR_CRS_STACK_SIZE
	.align		4
.L_28:
        /*007c*/ 	.byte	0x04, 0x1e
        /*007e*/ 	.short	(.L_30 - .L_29)
.L_29:
        /*0080*/ 	.word	0x00000000


	//----- nvinfo : EIATTR_CBANK_PARAM_SIZE
	.align		4
.L_30:
        /*0084*/ 	.byte	0x03, 0x19
        /*0086*/ 	.short	0x0024


	//----- nvinfo : EIATTR_PARAM_CBANK
	.align		4
        /*0088*/ 	.byte	0x04, 0x0a
        /*008a*/ 	.short	(.L_32 - .L_31)
	.align		4
.L_31:
        /*008c*/ 	.word	index@(.nv.constant0.triton_poi_fused_add_div_exp_log_mul_pow_sub_sum_4)
        /*0090*/ 	.short	0x0210
        /*0092*/ 	.short	0x0024


	//----- nvinfo : EIATTR_SW_WAR
	.align		4
.L_32:
        /*0094*/ 	.byte	0x04, 0x36
        /*0096*/ 	.short	(.L_34 - .L_33)
.L_33:
        /*0098*/ 	.word	0x00000008
.L_34:


//--------------------- .nv.callgraph             --------------------------
	.section	.nv.callgraph,"",@"SHT_CUDA_CALLGRAPH"
	.align	4
	.sectionentsize	8
	.align		4
        /*0000*/ 	.word	0x00000000
	.align		4
        /*0004*/ 	.word	0xffffffff
	.align		4
        /*0008*/ 	.word	0x00000000
	.align		4
        /*000c*/ 	.word	0xfffffffe
	.align		4
        /*0010*/ 	.word	0x00000000
	.align		4
        /*0014*/ 	.word	0xfffffffd
	.align		4
        /*0018*/ 	.word	0x00000000
	.align		4
        /*001c*/ 	.word	0xfffffffc


//--------------------- .nv.constant4             --------------------------
	.section	.nv.constant4,"a",@progbits
	.align	8
	.align		8
.nv.constant4:
        /*0000*/ 	.dword	_$_str


//--------------------- .text.triton_poi_fused_add_div_exp_log_mul_pow_sub_sum_4 --------------------------
	.section	.text.triton_poi_fused_add_div_exp_log_mul_pow_sub_sum_4,"ax",@progbits
	.align	128
        .global         triton_poi_fused_add_div_exp_log_mul_pow_sub_sum_4
        .type           triton_poi_fused_add_div_exp_log_mul_pow_sub_sum_4,@function
        .size           triton_poi_fused_add_div_exp_log_mul_pow_sub_sum_4,(.L_x_25 - triton_poi_fused_add_div_exp_log_mul_pow_sub_sum_4)
        .other          triton_poi_fused_add_div_exp_log_mul_pow_sub_sum_4,@"STO_CUDA_ENTRY STV_DEFAULT"
triton_poi_fused_add_div_exp_log_mul_pow_sub_sum_4:
.text.triton_poi_fused_add_div_exp_log_mul_pow_sub_sum_4:
[----:B------:R-:W0:Y:S01]  /*0000*/  LDC R1, c[0x0][0x28] ;  /* 0x00000a00ff017b82 */ /* 0x000e220000000800 */
[----:B------:R-:W1:Y:S07]  /*0010*/  S2R R52, SR_TID.X ;  /* 0x0000000000347919 */ /* 0x000e6e0000002100 */
[----:B------:R-:W2:Y:S01]  /*0020*/  LDC.64 R18, c[0x0][0x228] ;  /* 0x00008a00ff127b82 */ /* 0x000ea20000000a00 */
[----:B------:R-:W-:Y:S02]  /*0030*/  CS2R R10, SRZ ;  /* 0x00000000000a7805 */ /* 0x000fe4000001ff00 */
[----:B------:R-:W-:Y:S01]  /*0040*/  CS2R R12, SRZ ;  /* 0x00000000000c7805 */ /* 0x000fe2000001ff00 */
[----:B------:R-:W3:Y:S01]  /*0050*/  S2R R3, SR_CTAID.X ;  /* 0x0000000000037919 */ /* 0x000ee20000002500 */
[----:B------:R-:W-:Y:S01]  /*0060*/  ULDC.64 UR4, c[0x0][0x208] ;  /* 0x0000820000047ab9 */ /* 0x000fe20000000a00 */
[----:B------:R-:W-:-:S02]  /*0070*/  CS2R R14, SRZ ;  /* 0x00000000000e7805 */ /* 0x000fc4000001ff00 */
[----:B------:R-:W-:Y:S01]  /*0080*/  CS2R R16, SRZ ;  /* 0x0000000000107805 */ /* 0x000fe2000001ff00 */
[----:B------:R-:W4:Y:S08]  /*0090*/  LDC.64 R34, c[0x0][0x220] ;  /* 0x00008800ff227b82 */ /* 0x000f300000000a00 */
[----:B------:R-:W4:Y:S01]  /*00a0*/  LDC.64 R22, c[0x0][0x210] ;  /* 0x00008400ff167b82 */ /* 0x000f220000000a00 */
[----:B-1----:R-:W-:-:S05]  /*00b0*/  LOP3.LUT R0, R52, 0x3, RZ, 0xc0, !PT ;  /* 0x0000000334007812 */ /* 0x002fca00078ec0ff */
[----:B---3--:R-:W-:-:S04]  /*00c0*/  IMAD R0, R3, 0x4, R0 ;  /* 0x0000000403007824 */ /* 0x008fc800078e0200 */
[C---:B------:R-:W-:Y:S01]  /*00d0*/  IMAD.SHL.U32 R3, R0.reuse, 0x4, RZ ;  /* 0x0000000400037824 */ /* 0x040fe200078e00ff */
[----:B------:R-:W-:-:S03]  /*00e0*/  ISETP.GE.AND P0, PT, R0, 0x4, PT ;  /* 0x000000040000780c */ /* 0x000fc60003f06270 */
[----:B--2---:R-:W-:-:S10]  /*00f0*/  IMAD.WIDE R18, R3, 0x8, R18 ;  /* 0x0000000803127825 */ /* 0x004fd400078e0212 */
[----:B------:R-:W2:Y:S04]  /*0100*/  @!P0 LDG.E.EL.64 R10, desc[UR4][R18.64] ;  /* 0x00000004120a8981 */ /* 0x000ea8000c2e1b00 */
[----:B------:R-:W3:Y:S04]  /*0110*/  @!P0 LDG.E.EL.64 R12, desc[UR4][R18.64+0x8] ;  /* 0x00000804120c8981 */ /* 0x000ee8000c2e1b00 */
[----:B------:R-:W3:Y:S04]  /*0120*/  @!P0 LDG.E.EL.64 R14, desc[UR4][R18.64+0x10] ;  /* 0x00001004120e8981 */ /* 0x000ee8000c2e1b00 */
[----:B------:R1:W3:Y:S01]  /*0130*/  @!P0 LDG.E.EL.64 R16, desc[UR4][R18.64+0x18] ;  /* 0x0000180412108981 */ /* 0x0002e2000c2e1b00 */
[----:B------:R-:W-:Y:S01]  /*0140*/  IMAD.MOV.U32 R36, RZ, RZ, 0x652b82fe ;  /* 0x652b82feff247424 */ /* 0x000fe200078e00ff */
[----:B------:R-:W1:Y:S01]  /*0150*/  LDC.64 R38, c[0x0][0x218] ;  /* 0x00008600ff267b82 */ /* 0x000e620000000a00 */
[----:B------:R-:W-:Y:S01]  /*0160*/  IMAD.MOV.U32 R37, RZ, RZ, 0x3ff71547 ;  /* 0x3ff71547ff257424 */ /* 0x000fe200078e00ff */
[----:B------:R-:W-:Y:S01]  /*0170*/  CS2R R4, SRZ ;  /* 0x0000000000047805 */ /* 0x000fe2000001ff00 */
[----:B----4-:R-:W-:Y:S01]  /*0180*/  IMAD.WIDE R34, R3, 0x8, R34 ;  /* 0x0000000803227825 */ /* 0x010fe200078e0222 */
[----:B------:R-:W-:-:S02]  /*0190*/  CS2R R2, SRZ ;  /* 0x0000000000027805 */ /* 0x000fc4000001ff00 */
[----:B------:R-:W-:Y:S02]  /*01a0*/  CS2R R6, SRZ ;  /* 0x0000000000067805 */ /* 0x000fe4000001ff00 */
[----:B------:R-:W-:Y:S01]  /*01b0*/  CS2R R8, SRZ ;  /* 0x0000000000087805 */ /* 0x000fe2000001ff00 */
[----:B------:R-:W-:Y:S01]  /*01c0*/  UMOV UR6, 0xfefa39ef ;  /* 0xfefa39ef00067882 */ /* 0x000fe20000000000 */
[----:B------:R-:W5:Y:S01]  /*01d0*/  @!P0 LDG.E.EL.64 R4, desc[UR4][R34.64+0x8] ;  /* 0x0000080422048981 */ /* 0x000f62000c2e1b00 */
[----:B------:R-:W-:-:S03]  /*01e0*/  UMOV UR7, 0x3fe62e42 ;  /* 0x3fe62e4200077882 */ /* 0x000fc60000000000 */
[----:B------:R-:W5:Y:S04]  /*01f0*/  @!P0 LDG.E.EL.64 R2, desc[UR4][R34.64] ;  /* 0x0000000422028981 */ /* 0x000f68000c2e1b00 */
[----:B------:R-:W5:Y:S04]  /*0200*/  @!P0 LDG.E.EL.64 R6, desc[UR4][R34.64+0x10] ;  /* 0x0000100422068981 */ /* 0x000f68000c2e1b00 */
[----:B------:R4:W5:Y:S01]  /*0210*/  @!P0 LDG.E.EL.64 R8, desc[UR4][R34.64+0x18] ;  /* 0x0000180422088981 */ /* 0x000962000c2e1b00 */
[----:B01----:R-:W-:Y:S01]  /*0220*/  IMAD.WIDE R18, R0, 0x8, R22 ;  /* 0x0000000800127825 */ /* 0x003fe200078e0216 */
[----:B------:R-:W-:Y:S01]  /*0230*/  UMOV UR8, 0x3b39803f ;  /* 0x3b39803f00087882 */ /* 0x000fe20000000000 */
[----:B------:R-:W-:Y:S01]  /*0240*/  UMOV UR9, 0x3c7abc9e ;  /* 0x3c7abc9e00097882 */ /* 0x000fe20000000000 */
[----:B------:R-:W5:Y:S04]  /*0250*/  LDG.E.64 R28, desc[UR4][R38.64] ;  /* 0x00000004261c7981 */ /* 0x000f68000c1e1b00 */
[----:B------:R-:W5:Y:S04]  /*0260*/  LDG.E.64 R22, desc[UR4][R38.64+0x8] ;  /* 0x0000080426167981 */ /* 0x000f68000c1e1b00 */
[----:B------:R-:W5:Y:S04]  /*0270*/  LDG.E.64 R24, desc[UR4][R38.64+0x10] ;  /* 0x0000100426187981 */ /* 0x000f68000c1e1b00 */
[----:B------:R0:W5:Y:S01]  /*0280*/  LDG.E.64 R26, desc[UR4][R38.64+0x18] ;  /* 0x00001804261a7981 */ /* 0x000162000c1e1b00 */
[----:B------:R-:W-:-:S02]  /*0290*/  IMAD.MOV.U32 R46, RZ, RZ, -0x35dec16 ;  /* 0xfca213eaff2e7424 */ /* 0x000fc400078e00ff */
[----:B------:R-:W-:Y:S01]  /*02a0*/  IMAD.MOV.U32 R47, RZ, RZ, 0x3e928af3 ;  /* 0x3e928af3ff2f7424 */ /* 0x000fe200078e00ff */
[----:B------:R-:W-:Y:S01]  /*02b0*/  UMOV UR10, 0x69ce2bdf ;  /* 0x69ce2bdf000a7882 */ /* 0x000fe20000000000 */
        /* <DEDUP_REMOVED lines=17> */
[----:B------:R-:W-:Y:S01]  /*03d0*/  CS2R R20, SRZ ;  /* 0x0000000000147805 */ /* 0x000fe2000001ff00 */
[----:B------:R-:W-:Y:S05]  /*03e0*/  BSSY B0, `(.L_x_0) ;  /* 0x0000056000007945 */ /* 0x000fea0003800000 */
[----:B------:R1:W5:Y:S01]  /*03f0*/  @!P0 LDG.E.64 R20, desc[UR4][R18.64] ;  /* 0x0000000412148981 */ /* 0x000362000c1e1b00 */
[----:B--2---:R-:W-:-:S02]  /*0400*/  DFMA R30, R10, R36, 6.75539944105574400000e+15 ;  /* 0x433800000a1e742b */ /* 0x004fc40000000024 */
[----:B---3--:R-:W-:-:S06]  /*0410*/  DFMA R32, R12, R36, 6.75539944105574400000e+15 ;  /* 0x433800000c20742b */ /* 0x008fcc0000000024 */
[----:B------:R-:W-:Y:S02]  /*0420*/  DADD R44, R30, -6.75539944105574400000e+15 ;  /* 0xc33800001e2c7429 */ /* 0x000fe40000000000 */
[----:B------:R-:W-:Y:S02]  /*0430*/  DADD R48, R32, -6.75539944105574400000e+15 ;  /* 0xc338000020307429 */ /* 0x000fe40000000000 */
[-C--:B----4-:R-:W-:Y:S02]  /*0440*/  DFMA R34, R14, R36.reuse, 6.75539944105574400000e+15 ;  /* 0x433800000e22742b */ /* 0x090fe40000000024 */
[----:B------:R-:W-:Y:S02]  /*0450*/  DFMA R36, R16, R36, 6.75539944105574400000e+15 ;  /* 0x433800001024742b */ /* 0x000fe40000000024 */
[----:B------:R-:W-:Y:S02]  /*0460*/  DFMA R42, R44, -UR6, R10 ;  /* 0x800000062c2a7c2b */ /* 0x000fe4000800000a */
[----:B------:R-:W-:-:S02]  /*0470*/  DFMA R50, R48, -UR6, R12 ;  /* 0x8000000630327c2b */ /* 0x000fc4000800000c */
[----:B------:R-:W-:Y:S02]  /*0480*/  DADD R40, R34, -6.75539944105574400000e+15 ;  /* 0xc338000022287429 */ /* 0x000fe40000000000 */
[----:B0-----:R-:W-:Y:S02]  /*0490*/  DADD R38, R36, -6.75539944105574400000e+15 ;  /* 0xc338000024267429 */ /* 0x001fe40000000000 */
[----:B------:R-:W-:Y:S02]  /*04a0*/  DFMA R44, R44, -UR8, R42 ;  /* 0x800000082c2c7c2b */ /* 0x000fe4000800002a */
[----:B------:R-:W-:Y:S02]  /*04b0*/  DFMA R42, R48, -UR8, R50 ;  /* 0x80000008302a7c2b */ /* 0x000fe40008000032 */
[----:B------:R-:W-:Y:S02]  /*04c0*/  DFMA R54, R40, -UR6, R14 ;  /* 0x8000000628367c2b */ /* 0x000fe4000800000e */
[----:B------:R-:W-:-:S04]  /*04d0*/  DFMA R56, R38, -UR6, R16 ;  /* 0x8000000626387c2b */ /* 0x000fc80008000010 */
[--C-:B------:R-:W-:Y:S02]  /*04e0*/  DFMA R50, R42, UR10, R46.reuse ;  /* 0x0000000a2a327c2b */ /* 0x100fe4000800002e */
[----:B------:R-:W-:Y:S02]  /*04f0*/  DFMA R48, R44, UR10, R46 ;  /* 0x0000000a2c307c2b */ /* 0x000fe4000800002e */
[----:B------:R-:W-:Y:S02]  /*0500*/  DFMA R40, R40, -UR8, R54 ;  /* 0x8000000828287c2b */ /* 0x000fe40008000036 */
[----:B------:R-:W-:Y:S02]  /*0510*/  DFMA R38, R38, -UR8, R56 ;  /* 0x8000000826267c2b */ /* 0x000fe40008000038 */
[----:B------:R-:W-:Y:S02]  /*0520*/  DFMA R50, R42, R50, UR12 ;  /* 0x0000000c2a327e2b */ /* 0x000fe40008000032 */
[----:B------:R-:W-:-:S02]  /*0530*/  DFMA R54, R44, R48, UR12 ;  /* 0x0000000c2c367e2b */ /* 0x000fc40008000030 */
[--C-:B------:R-:W-:Y:S02]  /*0540*/  DFMA R48, R40, UR10, R46.reuse ;  /* 0x0000000a28307c2b */ /* 0x100fe4000800002e */
[----:B------:R-:W-:Y:S02]  /*0550*/  DFMA R56, R38, UR10, R46 ;  /* 0x0000000a26387c2b */ /* 0x000fe4000800002e */
[----:B------:R-:W-:Y:S02]  /*0560*/  DFMA R46, R42, R50, UR14 ;  /* 0x0000000e2a2e7e2b */ /* 0x000fe40008000032 */
[----:B------:R-:W-:Y:S02]  /*0570*/  DFMA R54, R44, R54, UR14 ;  /* 0x0000000e2c367e2b */ /* 0x000fe40008000036 */
[----:B------:R-:W-:-:S04]  /*0580*/  DFMA R48, R40, R48, UR12 ;  /* 0x0000000c28307e2b */ /* 0x000fc80008000030 */
        /* <DEDUP_REMOVED lines=8> */
[----:B------:R-:W-:Y:S02]  /*0610*/  DFMA R48, R40, R48, UR16 ;  /* 0x0000001028307e2b */ /* 0x000fe40008000030 */
[----:B------:R-:W-:Y:S02]  /*0620*/  DFMA R50, R38, R50, UR16 ;  /* 0x0000001026327e2b */ /* 0x000fe40008000032 */
[----:B------:R-:W-:Y:S02]  /*0630*/  DFMA R46, R42, R46, UR22 ;  /* 0x000000162a2e7e2b */ /* 0x000fe4000800002e */
[----:B------:R-:W-:-:S02]  /*0640*/  DFMA R54, R44, R54, UR20 ;  /* 0x000000142c367e2b */ /* 0x000fc40008000036 */
        /* <DEDUP_REMOVED lines=10> */
[----:B------:R-:W-:Y:S02]  /*06f0*/  DFMA R46, R42, R46, 1 ;  /* 0x3ff000002a2e742b */ /* 0x000fe4000000002e */
[----:B------:R-:W-:-:S02]  /*0700*/  DFMA R54, R44, R54, UR26 ;  /* 0x0000001a2c367e2b */ /* 0x000fc40008000036 */
[----:B------:R-:W-:Y:S02]  /*0710*/  DFMA R48, R40, R48, UR24 ;  /* 0x0000001828307e2b */ /* 0x000fe40008000030 */
[----:B------:R-:W-:Y:S02]  /*0720*/  DFMA R50, R38, R50, UR24 ;  /* 0x0000001826327e2b */ /* 0x000fe40008000032 */
[----:B------:R-:W-:Y:S01]  /*0730*/  DFMA R46, R42, R46, 1 ;  /* 0x3ff000002a2e742b */ /* 0x000fe2000000002e */
[----:B------:R-:W-:Y:S01]  /*0740*/  FADD.FTZ R43, |R11|, -RZ ;  /* 0x800000ff0b2b7221 */ /* 0x000fe20000010200 */
[----:B------:R-:W-:Y:S02]  /*0750*/  DFMA R54, R44, R54, 1 ;  /* 0x3ff000002c36742b */ /* 0x000fe40000000036 */
[----:B------:R-:W-:Y:S02]  /*0760*/  DFMA R48, R40, R48, UR26 ;  /* 0x0000001a28307e2b */ /* 0x000fe40008000030 */
[----:B------:R-:W-:Y:S01]  /*0770*/  DFMA R50, R38, R50, UR26 ;  /* 0x0000001a26327e2b */ /* 0x000fe20008000032 */
[----:B------:R-:W-:-:S03]  /*0780*/  FSETP.GEU.AND P3, PT, R43, 4.1917929649353027344, PT ;  /* 0x4086232b2b00780b */ /* 0x000fc60003f6e000 */
[----:B------:R-:W-:Y:S02]  /*0790*/  DFMA R54, R44, R54, 1 ;  /* 0x3ff000002c36742b */ /* 0x000fe40000000036 */
[----:B------:R-:W-:Y:S02]  /*07a0*/  DFMA R48, R40, R48, 1 ;  /* 0x3ff000002830742b */ /* 0x000fe40000000030 */
[----:B------:R-:W-:Y:S01]  /*07b0*/  DFMA R50, R38, R50, 1 ;  /* 0x3ff000002632742b */ /* 0x000fe20000000032 */
[----:B------:R-:W-:Y:S01]  /*07c0*/  FADD.FTZ R42, |R13|, -RZ ;  /* 0x800000ff0d2a7221 */ /* 0x000fe20000010200 */
[----:B------:R-:W-:Y:S01]  /*07d0*/  FADD.FTZ R45, |R15|, -RZ ;  /* 0x800000ff0f2d7221 */ /* 0x000fe20000010200 */
[----:B------:R-:W-:-:S03]  /*07e0*/  FADD.FTZ R44, |R17|, -RZ ;  /* 0x800000ff112c7221 */ /* 0x000fc60000010200 */
[----:B------:R-:W-:Y:S01]  /*07f0*/  DFMA R48, R40, R48, 1 ;  /* 0x3ff000002830742b */ /* 0x000fe20000000030 */
[----:B------:R-:W-:Y:S01]  /*0800*/  FSETP.GEU.AND P0, PT, R42, 4.1917929649353027344, PT ;  /* 0x4086232b2a00780b */ /* 0x000fe20003f0e000 */
[----:B------:R-:W-:Y:S01]  /*0810*/  DFMA R50, R38, R50, 1 ;  /* 0x3ff000002632742b */ /* 0x000fe20000000032 */
[----:B------:R-:W-:Y:S01]  /*0820*/  FSETP.GEU.AND P1, PT, R45, 4.1917929649353027344, PT ;  /* 0x4086232b2d00780b */ /* 0x000fe20003f2e000 */
[----:B------:R-:W-:Y:S01]  /*0830*/  IMAD R39, R30, 0x100000, R55 ;  /* 0x001000001e277824 */ /* 0x000fe200078e0237 */
[----:B------:R-:W-:Y:S01]  /*0840*/  FSETP.GEU.AND P2, PT, R44, 4.1917929649353027344, PT ;  /* 0x4086232b2c00780b */ /* 0x000fe20003f4e000 */
[----:B------:R-:W-:Y:S02]  /*0850*/  IMAD R41, R32, 0x100000, R47 ;  /* 0x0010000020297824 */ /* 0x000fe400078e022f */
[----:B------:R-:W-:Y:S01]  /*0860*/  IMAD.MOV.U32 R38, RZ, RZ, R54 ;  /* 0x000000ffff267224 */ /* 0x000fe200078e0036 */
[----:B-1----:R-:W-:Y:S09]  /*0870*/  @!P3 BRA `(.L_x_1) ;  /* 0x000000000030b947 */ /* 0x002ff20003800000 */
[----:B------:R-:W-:Y:S01]  /*0880*/  FSETP.GEU.AND P4, PT, R43, 4.2275390625, PT ;  /* 0x408748002b00780b */ /* 0x000fe20003f8e000 */
[C---:B------:R-:W-:Y:S02]  /*0890*/  DADD R38, R10.reuse, +INF ;  /* 0x7ff000000a267429 */ /* 0x040fe40000000000 */
[----:B------:R-:W-:-:S08]  /*08a0*/  DSETP.GEU.AND P3, PT, R10, RZ, PT ;  /* 0x000000ff0a00722a */ /* 0x000fd00003f6e000 */
[----:B------:R-:W-:Y:S02]  /*08b0*/  FSEL R38, R38, RZ, P3 ;  /* 0x000000ff26267208 */ /* 0x000fe40001800000 */
[----:B------:R-:W-:Y:S02]  /*08c0*/  @!P4 LEA.HI R31, R30, R30, RZ, 0x1 ;  /* 0x0000001e1e1fc211 */ /* 0x000fe400078f08ff */
[----:B------:R-:W-:Y:S02]  /*08d0*/  FSEL R39, R39, RZ, P3 ;  /* 0x000000ff27277208 */ /* 0x000fe40001800000 */
[----:B------:R-:W-:-:S05]  /*08e0*/  @!P4 SHF.R.S32.HI R31, RZ, 0x1, R31 ;  /* 0x00000001ff1fc819 */ /* 0x000fca000001141f */
[----:B------:R-:W-:Y:S02]  /*08f0*/  @!P4 IMAD.IADD R30, R30, 0x1, -R31 ;  /* 0x000000011e1ec824 */ /* 0x000fe400078e0a1f */
[----:B------:R-:W-:-:S03]  /*0900*/  @!P4 IMAD R55, R31, 0x100000, R55 ;  /* 0x001000001f37c824 */ /* 0x000fc600078e0237 */
[----:B------:R-:W-:Y:S01]  /*0910*/  @!P4 LEA R31, R30, 0x3ff00000, 0x14 ;  /* 0x3ff000001e1fc811 */ /* 0x000fe200078ea0ff */
[----:B------:R-:W-:-:S06]  /*0920*/  @!P4 IMAD.MOV.U32 R30, RZ, RZ, RZ ;  /* 0x000000ffff1ec224 */ /* 0x000fcc00078e00ff */
[----:B------:R-:W-:-:S11]  /*0930*/  @!P4 DMUL R38, R54, R30 ;  /* 0x0000001e3626c228 */ /* 0x000fd60000000000 */
.L_x_1:
[----:B------:R-:W-:Y:S05]  /*0940*/  BSYNC B0 ;  /* 0x0000000000007941 */ /* 0x000fea0003800000 */
.L_x_0:
[----:B------:R-:W-:Y:S01]  /*0950*/  BSSY B0, `(.L_x_2) ;  /* 0x0000011000007945 */ /* 0x000fe20003800000 */
[----:B------:R-:W-:Y:S02]  /*0960*/  IMAD R43, R34, 0x100000, R49 ;  /* 0x00100000222b7824 */ /* 0x000fe400078e0231 */
[----:B------:R-:W-:Y:S02]  /*0970*/  IMAD.MOV.U32 R30, RZ, RZ, R46 ;  /* 0x000000ffff1e7224 */ /* 0x000fe400078e002e */
[----:B------:R-:W-:Y:S01]  /*0980*/  IMAD.MOV.U32 R31, RZ, RZ, R41 ;  /* 0x000000ffff1f7224 */ /* 0x000fe200078e0029 */
[----:B------:R-:W-:Y:S06]  /*0990*/  @!P0 BRA `(.L_x_3) ;  /* 0x0000000000308947 */ /* 0x000fec0003800000 */
[----:B------:R-:W-:Y:S01]  /*09a0*/  FSETP.GEU.AND P3, PT, R42, 4.2275390625, PT ;  /* 0x408748002a00780b */ /* 0x000fe20003f6e000 */
[C---:B------:R-:W-:Y:S02]  /*09b0*/  DADD R40, R12.reuse, +INF ;  /* 0x7ff000000c287429 */ /* 0x040fe40000000000 */
[----:B------:R-:W-:-:S08]  /*09c0*/  DSETP.GEU.AND P0, PT, R12, RZ, PT ;  /* 0x000000ff0c00722a */ /* 0x000fd00003f0e000 */
[----:B------:R-:W-:Y:S02]  /*09d0*/  FSEL R31, R41, RZ, P0 ;  /* 0x000000ff291f7208 */ /* 0x000fe40000000000 */
[----:B------:R-:W-:-:S04]  /*09e0*/  @!P3 LEA.HI R30, R32, R32, RZ, 0x1 ;  /* 0x00000020201eb211 */ /* 0x000fc800078f08ff */
[----:B------:R-:W-:Y:S02]  /*09f0*/  @!P3 SHF.R.S32.HI R33, RZ, 0x1, R30 ;  /* 0x00000001ff21b819 */ /* 0x000fe4000001141e */
[----:B------:R-:W-:-:S03]  /*0a00*/  FSEL R30, R40, RZ, P0 ;  /* 0x000000ff281e7208 */ /* 0x000fc60000000000 */
[----:B------:R-:W-:Y:S02]  /*0a10*/  @!P3 IMAD.IADD R32, R32, 0x1, -R33 ;  /* 0x000000012020b824 */ /* 0x000fe400078e0a21 */
[----:B------:R-:W-:-:S03]  /*0a20*/  @!P3 IMAD R47, R33, 0x100000, R47 ;  /* 0x00100000212fb824 */ /* 0x000fc600078e022f */
[----:B------:R-:W-:Y:S01]  /*0a30*/  @!P3 LEA R33, R32, 0x3ff00000, 0x14 ;  /* 0x3ff000002021b811 */ /* 0x000fe200078ea0ff */
[----:B------:R-:W-:-:S06]  /*0a40*/  @!P3 IMAD.MOV.U32 R32, RZ, RZ, RZ ;  /* 0x000000ffff20b224 */ /* 0x000fcc00078e00ff */
[----:B------:R-:W-:-:S11]  /*0a50*/  @!P3 DMUL R30, R46, R32 ;  /* 0x000000202e1eb228 */ /* 0x000fd60000000000 */
.L_x_3:
[----:B------:R-:W-:Y:S05]  /*0a60*/  BSYNC B0 ;  /* 0x0000000000007941 */ /* 0x000fea0003800000 */
.L_x_2:
        /* <DEDUP_REMOVED lines=17> */
.L_x_5:
[----:B------:R-:W-:Y:S05]  /*0b80*/  BSYNC B0 ;  /* 0x0000000000007941 */ /* 0x000fea0003800000 */
.L_x_4:
[----:B------:R-:W-:Y:S01]  /*0b90*/  BSSY B0, `(.L_x_6) ;  /* 0x0000010000007945 */ /* 0x000fe20003800000 */
[----:B------:R-:W-:Y:S01]  /*0ba0*/  MOV R34, R50 ;  /* 0x0000003200227202 */ /* 0x000fe20000000f00 */
[----:B------:R-:W-:Y:S02]  /*0bb0*/  IMAD.MOV.U32 R35, RZ, RZ, R41 ;  /* 0x000000ffff237224 */ /* 0x000fe400078e0029 */
[----:B------:R-:W-:Y:S05]  /*0bc0*/  @!P2 BRA `(.L_x_7) ;  /* 0x000000000030a947 */ /* 0x000fea0003800000 */
        /* <DEDUP_REMOVED lines=12> */
.L_x_7:
[----:B------:R-:W-:Y:S05]  /*0c90*/  BSYNC B0 ;  /* 0x0000000000007941 */ /* 0x000fea0003800000 */
.L_x_6:
[----:B------:R-:W0:Y:S01]  /*0ca0*/  MUFU.RCP64H R37, R39 ;  /* 0x0000002700257308 */ /* 0x000e220000001800 */
[----:B------:R-:W-:Y:S01]  /*0cb0*/  IMAD.MOV.U32 R36, RZ, RZ, 0x1 ;  /* 0x00000001ff247424 */ /* 0x000fe200078e00ff */
[----:B------:R-:W-:Y:S01]  /*0cc0*/  BSSY B0, `(.L_x_8) ;  /* 0x0000019000007945 */ /* 0x000fe20003800000 */
[----:B-----5:R-:W-:Y:S02]  /*0cd0*/  DADD R22, R22, -R4 ;  /* 0x0000000016167229 */ /* 0x020fe40000000804 */
[----:B------:R-:W-:Y:S02]  /*0ce0*/  DADD R24, R24, -R6 ;  /* 0x0000000018187229 */ /* 0x000fe40000000806 */
[----:B------:R-:W-:Y:S02]  /*0cf0*/  DADD R26, R26, -R8 ;  /* 0x000000001a1a7229 */ /* 0x000fe40000000808 */
[----:B0-----:R-:W-:-:S08]  /*0d00*/  DFMA R40, R36, -R38, 1 ;  /* 0x3ff000002428742b */ /* 0x001fd00000000826 */
[----:B------:R-:W-:-:S08]  /*0d10*/  DFMA R40, R40, R40, R40 ;  /* 0x000000282828722b */ /* 0x000fd00000000028 */
[----:B------:R-:W-:-:S08]  /*0d20*/  DFMA R40, R36, R40, R36 ;  /* 0x000000282428722b */ /* 0x000fd00000000024 */
[----:B------:R-:W-:-:S08]  /*0d30*/  DFMA R36, R40, -R38, 1 ;  /* 0x3ff000002824742b */ /* 0x000fd00000000826 */
[----:B------:R-:W-:Y:S02]  /*0d40*/  DFMA R36, R40, R36, R40 ;  /* 0x000000242824722b */ /* 0x000fe40000000028 */
[----:B------:R-:W-:-:S08]  /*0d50*/  DADD R40, R28, -R2 ;  /* 0x000000001c287229 */ /* 0x000fd00000000802 */
[----:B------:R-:W-:Y:S02]  /*0d60*/  DMUL R2, R40, R36 ;  /* 0x0000002428027228 */ /* 0x000fe40000000000 */
[----:B------:R-:W-:-:S06]  /*0d70*/  FSETP.GEU.AND P1, PT, |R41|, 6.5827683646048100446e-37, PT ;  /* 0x036000002900780b */ /* 0x000fcc0003f2e200 */
[----:B------:R-:W-:-:S08]  /*0d80*/  DFMA R28, R2, -R38, R40 ;  /* 0x80000026021c722b */ /* 0x000fd00000000028 */
[----:B------:R-:W-:-:S10]  /*0d90*/  DFMA R2, R36, R28, R2 ;  /* 0x0000001c2402722b */ /* 0x000fd40000000002 */
[----:B------:R-:W-:-:S05]  /*0da0*/  FFMA R28, RZ, R39, R3 ;  /* 0x00000027ff1c7223 */ /* 0x000fca0000000003 */
[----:B------:R-:W-:-:S13]  /*0db0*/  FSETP.GT.AND P0, PT, |R28|, 1.469367938527859385e-39, PT ;  /* 0x001000001c00780b */ /* 0x000fda0003f04200 */
[----:B------:R-:W-:Y:S05]  /*0dc0*/  @P0 BRA P1, `(.L_x_9) ;  /* 0x0000000000200947 */ /* 0x000fea0000800000 */
[----:B------:R-:W-:Y:S01]  /*0dd0*/  IMAD.MOV.U32 R36, RZ, RZ, R40 ;  /* 0x000000ffff247224 */ /* 0x000fe200078e0028 */
[----:B------:R-:W-:Y:S01]  /*0de0*/  MOV R40, 0xe30 ;  /* 0x00000e3000287802 */ /* 0x000fe20000000f00 */
[----:B------:R-:W-:Y:S02]  /*0df0*/  IMAD.MOV.U32 R37, RZ, RZ, R41 ;  /* 0x000000ffff257224 */ /* 0x000fe400078e0029 */
[----:B------:R-:W-:Y:S02]  /*0e00*/  IMAD.MOV.U32 R28, RZ, RZ, R38 ;  /* 0x000000ffff1c7224 */ /* 0x000fe400078e0026 */
[----:B------:R-:W-:-:S07]  /*0e10*/  IMAD.MOV.U32 R29, RZ, RZ, R39 ;  /* 0x000000ffff1d7224 */ /* 0x000fce00078e0027 */
[----:B------:R-:W-:Y:S05]  /*0e20*/  CALL.REL.NOINC `($__internal_0_$__cuda_sm20_div_rn_f64_full) ;  /* 0x0000000800ac7944 */ /* 0x000fea0003c00000 */
[----:B------:R-:W-:Y:S02]  /*0e30*/  IMAD.MOV.U32 R2, RZ, RZ, R8 ;  /* 0x000000ffff027224 */ /* 0x000fe400078e0008 */
[----:B------:R-:W-:-:S07]  /*0e40*/  IMAD.MOV.U32 R3, RZ, RZ, R9 ;  /* 0x000000ffff037224 */ /* 0x000fce00078e0009 */
.L_x_9:
[----:B------:R-:W-:Y:S05]  /*0e50*/  BSYNC B0 ;  /* 0x0000000000007941 */ /* 0x000fea0003800000 */
.L_x_8:
[----:B------:R-:W0:Y:S01]  /*0e60*/  MUFU.RCP64H R5, R31 ;  /* 0x0000001f00057308 */ /* 0x000e220000001800 */
[----:B------:R-:W-:Y:S01]  /*0e70*/  IMAD.MOV.U32 R4, RZ, RZ, 0x1 ;  /* 0x00000001ff047424 */ /* 0x000fe200078e00ff */
[----:B------:R-:W-:Y:S01]  /*0e80*/  FSETP.GEU.AND P1, PT, |R23|, 6.5827683646048100446e-37, PT ;  /* 0x036000001700780b */ /* 0x000fe20003f2e200 */
[----:B------:R-:W-:Y:S04]  /*0e90*/  BSSY B0, `(.L_x_10) ;  /* 0x0000014000007945 */ /* 0x000fe80003800000 */
[----:B0-----:R-:W-:-:S08]  /*0ea0*/  DFMA R6, R4, -R30, 1 ;  /* 0x3ff000000406742b */ /* 0x001fd0000000081e */
[----:B------:R-:W-:-:S08]  /*0eb0*/  DFMA R6, R6, R6, R6 ;  /* 0x000000060606722b */ /* 0x000fd00000000006 */
[----:B------:R-:W-:-:S08]  /*0ec0*/  DFMA R6, R4, R6, R4 ;  /* 0x000000060406722b */ /* 0x000fd00000000004 */
[----:B------:R-:W-:-:S08]  /*0ed0*/  DFMA R4, R6, -R30, 1 ;  /* 0x3ff000000604742b */ /* 0x000fd0000000081e */
[----:B------:R-:W-:-:S08]  /*0ee0*/  DFMA R4, R6, R4, R6 ;  /* 0x000000040604722b */ /* 0x000fd00000000006 */
[----:B------:R-:W-:-:S08]  /*0ef0*/  DMUL R6, R22, R4 ;  /* 0x0000000416067228 */ /* 0x000fd00000000000 */
        /* <DEDUP_REMOVED lines=13> */
.L_x_11:
[----:B------:R-:W-:Y:S05]  /*0fd0*/  BSYNC B0 ;  /* 0x0000000000007941 */ /* 0x000fea0003800000 */
.L_x_10:
[----:B------:R-:W0:Y:S01]  /*0fe0*/  MUFU.RCP64H R7, R33 ;  /* 0x0000002100077308 */ /* 0x000e220000001800 */
[----:B------:R-:W-:Y:S01]  /*0ff0*/  MOV R6, 0x1 ;  /* 0x0000000100067802 */ /* 0x000fe20000000f00 */
[----:B------:R-:W-:Y:S01]  /*1000*/  BSSY B0, `(.L_x_12) ;  /* 0x0000015000007945 */ /* 0x000fe20003800000 */
[----:B------:R-:W-:-:S04]  /*1010*/  FSETP.GEU.AND P1, PT, |R25|, 6.5827683646048100446e-37, PT ;  /* 0x036000001900780b */ /* 0x000fc80003f2e200 */
        /* <DEDUP_REMOVED lines=19> */
.L_x_13:
[----:B------:R-:W-:Y:S05]  /*1150*/  BSYNC B0 ;  /* 0x0000000000007941 */ /* 0x000fea0003800000 */
.L_x_12:
        /* <DEDUP_REMOVED lines=21> */
.L_x_15:
[----:B------:R-:W-:Y:S05]  /*12b0*/  BSYNC B0 ;  /* 0x0000000000007941 */ /* 0x000fea0003800000 */
.L_x_14:
[----:B------:R-:W-:Y:S01]  /*12c0*/  ISETP.GT.AND P0, PT, R21, 0xfffff, PT ;  /* 0x000fffff1500780c */ /* 0x000fe20003f04270 */
[----:B------:R-:W-:Y:S01]  /*12d0*/  IMAD.MOV.U32 R32, RZ, RZ, R21 ;  /* 0x000000ffff207224 */ /* 0x000fe200078e0015 */
[----:B------:R-:W-:Y:S01]  /*12e0*/  BSSY B0, `(.L_x_16) ;  /* 0x000004e000007945 */ /* 0x000fe20003800000 */
[----:B------:R-:W-:Y:S02]  /*12f0*/  IMAD.MOV.U32 R26, RZ, RZ, R20 ;  /* 0x000000ffff1a7224 */ /* 0x000fe400078e0014 */
[----:B------:R-:W-:-:S08]  /*1300*/  IMAD.MOV.U32 R33, RZ, RZ, -0x3ff ;  /* 0xfffffc01ff217424 */ /* 0x000fd000078e00ff */
[----:B------:R-:W-:Y:S01]  /*1310*/  @!P0 DMUL R20, R20, 1.80143985094819840000e+16 ;  /* 0x4350000014148828 */ /* 0x000fe20000000000 */
[----:B------:R-:W-:-:S09]  /*1320*/  @!P0 IMAD.MOV.U32 R33, RZ, RZ, -0x435 ;  /* 0xfffffbcbff218424 */ /* 0x000fd200078e00ff */
[----:B------:R-:W-:Y:S02]  /*1330*/  @!P0 IMAD.MOV.U32 R32, RZ, RZ, R21 ;  /* 0x000000ffff208224 */ /* 0x000fe400078e0015 */
[----:B------:R-:W-:Y:S02]  /*1340*/  @!P0 IMAD.MOV.U32 R26, RZ, RZ, R20 ;  /* 0x000000ffff1a8224 */ /* 0x000fe400078e0014 */
[----:B------:R-:W-:-:S05]  /*1350*/  VIADD R22, R32, 0xffffffff ;  /* 0xffffffff20167836 */ /* 0x000fca0000000000 */
[----:B------:R-:W-:-:S13]  /*1360*/  ISETP.GT.U32.AND P1, PT, R22, 0x7feffffe, PT ;  /* 0x7feffffe1600780c */ /* 0x000fda0003f24070 */
[----:B------:R-:W-:Y:S05]  /*1370*/  @P1 BRA `(.L_x_17) ;  /* 0x0000000000f81947 */ /* 0x000fea0003800000 */
[----:B------:R-:W-:Y:S01]  /*1380*/  LOP3.LUT R20, R32, 0xfffff, RZ, 0xc0, !PT ;  /* 0x000fffff20147812 */ /* 0x000fe200078ec0ff */
[----:B------:R-:W-:Y:S01]  /*1390*/  IMAD.MOV.U32 R22, RZ, RZ, RZ ;  /* 0x000000ffff167224 */ /* 0x000fe200078e00ff */
[----:B------:R-:W-:Y:S01]  /*13a0*/  UMOV UR6, 0x3ae80f1e ;  /* 0x3ae80f1e00067882 */ /* 0x000fe20000000000 */
[----:B------:R-:W-:Y:S01]  /*13b0*/  IMAD.MOV.U32 R30, RZ, RZ, -0x748574fc ;  /* 0x8b7a8b04ff1e7424 */ /* 0x000fe200078e00ff */
[----:B------:R-:W-:Y:S01]  /*13c0*/  LOP3.LUT R27, R20, 0x3ff00000, RZ, 0xfc, !PT ;  /* 0x3ff00000141b7812 */ /* 0x000fe200078efcff */
[----:B------:R-:W-:Y:S01]  /*13d0*/  IMAD.MOV.U32 R31, RZ, RZ, 0x3ed0ee25 ;  /* 0x3ed0ee25ff1f7424 */ /* 0x000fe200078e00ff */
[----:B------:R-:W-:Y:S01]  /*13e0*/  UMOV UR7, 0x3eb1380b ;  /* 0x3eb1380b00077882 */ /* 0x000fe20000000000 */
[----:B------:R-:W-:Y:S01]  /*13f0*/  LEA.HI R32, R32, R33, RZ, 0xc ;  /* 0x0000002120207211 */ /* 0x000fe200078f60ff */
[----:B------:R-:W-:Y:S01]  /*1400*/  IMAD.MOV.U32 R33, RZ, RZ, 0x43300000 ;  /* 0x43300000ff217424 */ /* 0x000fe200078e00ff */
[----:B------:R-:W-:Y:S01]  /*1410*/  ISETP.GE.U32.AND P0, PT, R27, 0x3ff6a09f, PT ;  /* 0x3ff6a09f1b00780c */ /* 0x000fe20003f06070 */
[----:B------:R-:W-:Y:S01]  /*1420*/  UMOV UR8, 0x80000000 ;  /* 0x8000000000087882 */ /* 0x000fe20000000000 */
[----:B------:R-:W-:-:S11]  /*1430*/  UMOV UR9, 0x43300000 ;  /* 0x4330000000097882 */ /* 0x000fd60000000000 */
[----:B------:R-:W-:Y:S01]  /*1440*/  @P0 IADD3 R21, R27, -0x100000, RZ ;  /* 0xfff000001b150810 */ /* 0x000fe20007ffe0ff */
[----:B------:R-:W-:-:S04]  /*1450*/  @P0 VIADD R32, R32, 0x1 ;  /* 0x0000000120200836 */ /* 0x000fc80000000000 */
[----:B------:R-:W-:Y:S01]  /*1460*/  @P0 IMAD.MOV.U32 R27, RZ, RZ, R21 ;  /* 0x000000ffff1b0224 */ /* 0x000fe200078e0015 */
[----:B------:R-:W-:-:S05]  /*1470*/  LOP3.LUT R32, R32, 0x80000000, RZ, 0x3c, !PT ;  /* 0x8000000020207812 */ /* 0x000fca00078e3cff */
[C---:B------:R-:W-:Y:S02]  /*1480*/  DADD R28, R26.reuse, 1 ;  /* 0x3ff000001a1c7429 */ /* 0x040fe40000000000 */
[----:B------:R-:W-:Y:S02]  /*1490*/  DADD R26, R26, -1 ;  /* 0xbff000001a1a7429 */ /* 0x000fe40000000000 */
[----:B------:R-:W-:Y:S01]  /*14a0*/  DADD R32, R32, -UR8 ;  /* 0x8000000820207e29 */ /* 0x000fe20008000000 */
[----:B------:R-:W-:Y:S01]  /*14b0*/  UMOV UR8, 0xfefa39ef ;  /* 0xfefa39ef00087882 */ /* 0x000fe20000000000 */
[----:B------:R-:W0:Y:S01]  /*14c0*/  MUFU.RCP64H R23, R29 ;  /* 0x0000001d00177308 */ /* 0x000e220000001800 */
[----:B------:R-:W-:Y:S01]  /*14d0*/  UMOV UR9, 0x3fe62e42 ;  /* 0x3fe62e4200097882 */ /* 0x000fe20000000000 */
[----:B0-----:R-:W-:-:S08]  /*14e0*/  DFMA R20, -R28, R22, 1 ;  /* 0x3ff000001c14742b */ /* 0x001fd00000000116 */
[----:B------:R-:W-:-:S08]  /*14f0*/  DFMA R20, R20, R20, R20 ;  /* 0x000000141414722b */ /* 0x000fd00000000014 */
[----:B------:R-:W-:-:S08]  /*1500*/  DFMA R22, R22, R20, R22 ;  /* 0x000000141616722b */ /* 0x000fd00000000016 */
[----:B------:R-:W-:-:S08]  /*1510*/  DMUL R20, R26, R22 ;  /* 0x000000161a147228 */ /* 0x000fd00000000000 */
[----:B------:R-:W-:-:S08]  /*1520*/  DFMA R20, R26, R22, R20 ;  /* 0x000000161a14722b */ /* 0x000fd00000000014 */
[----:B------:R-:W-:-:S08]  /*1530*/  DMUL R24, R20, R20 ;  /* 0x0000001414187228 */ /* 0x000fd00000000000 */
[----:B------:R-:W-:Y:S01]  /*1540*/  DFMA R28, R24, UR6, R30 ;  /* 0x00000006181c7c2b */ /* 0x000fe2000800001e */
[----:B------:R-:W-:Y:S01]  /*1550*/  UMOV UR6, 0x9f02676f ;  /* 0x9f02676f00067882 */ /* 0x000fe20000000000 */
[----:B------:R-:W-:Y:S01]  /*1560*/  UMOV UR7, 0x3ef3b266 ;  /* 0x3ef3b26600077882 */ /* 0x000fe20000000000 */
[----:B------:R-:W-:-:S05]  /*1570*/  DADD R30, R26, -R20 ;  /* 0x000000001a1e7229 */ /* 0x000fca0000000814 */
[----:B------:R-:W-:Y:S01]  /*1580*/  DFMA R28, R24, R28, UR6 ;  /* 0x00000006181c7e2b */ /* 0x000fe2000800001c */
[----:B------:R-:W-:Y:S01]  /*1590*/  UMOV UR6, 0xa9ab0956 ;  /* 0xa9ab095600067882 */ /* 0x000fe20000000000 */
[----:B------:R-:W-:Y:S01]  /*15a0*/  UMOV UR7, 0x3f1745cb ;  /* 0x3f1745cb00077882 */ /* 0x000fe20000000000 */
[----:B------:R-:W-:-:S05]  /*15b0*/  DADD R30, R30, R30 ;  /* 0x000000001e1e7229 */ /* 0x000fca000000001e */
[----:B------:R-:W-:Y:S01]  /*15c0*/  DFMA R28, R24, R28, UR6 ;  /* 0x00000006181c7e2b */ /* 0x000fe2000800001c */
[----:B------:R-:W-:Y:S01]  /*15d0*/  UMOV UR6, 0x2d1b5154 ;  /* 0x2d1b515400067882 */ /* 0x000fe20000000000 */
[----:B------:R-:W-:Y:S01]  /*15e0*/  UMOV UR7, 0x3f3c71c7 ;  /* 0x3f3c71c700077882 */ /* 0x000fe20000000000 */
[----:B------:R-:W-:Y:S02]  /*15f0*/  DFMA R30, R26, -R20, R30 ;  /* 0x800000141a1e722b */ /* 0x000fe4000000001e */
[----:B------:R-:W-:-:S03]  /*1600*/  DFMA R26, R32, UR8, R20 ;  /* 0x00000008201a7c2b */ /* 0x000fc60008000014 */
[----:B------:R-:W-:Y:S01]  /*1610*/  DFMA R28, R24, R28, UR6 ;  /* 0x00000006181c7e2b */ /* 0x000fe2000800001c */
[----:B------:R-:W-:Y:S01]  /*1620*/  UMOV UR6, 0x923be72d ;  /* 0x923be72d00067882 */ /* 0x000fe20000000000 */
[----:B------:R-:W-:Y:S01]  /*1630*/  UMOV UR7, 0x3f624924 ;  /* 0x3f62492400077882 */ /* 0x000fe20000000000 */
[----:B------:R-:W-:Y:S02]  /*1640*/  DMUL R30, R22, R30 ;  /* 0x0000001e161e7228 */ /* 0x000fe40000000000 */
[----:B------:R-:W-:-:S03]  /*1650*/  DFMA R34, -R32, UR8, R26 ;  /* 0x0000000820227c2b */ /* 0x000fc6000800011a */
[----:B------:R-:W-:Y:S01]  /*1660*/  DFMA R28, R24, R28, UR6 ;  /* 0x00000006181c7e2b */ /* 0x000fe2000800001c */
[----:B------:R-:W-:Y:S01]  /*1670*/  UMOV UR6, 0x9999a3c4 ;  /* 0x9999a3c400067882 */ /* 0x000fe20000000000 */
[----:B------:R-:W-:-:S03]  /*1680*/  UMOV UR7, 0x3f899999 ;  /* 0x3f89999900077882 */ /* 0x000fc60000000000 */
[----:B------:R-:W-:-:S03]  /*1690*/  DADD R34, -R20, R34 ;  /* 0x0000000014227229 */ /* 0x000fc60000000122 */
[----:B------:R-:W-:Y:S01]  /*16a0*/  DFMA R28, R24, R28, UR6 ;  /* 0x00000006181c7e2b */ /* 0x000fe2000800001c */
[----:B------:R-:W-:Y:S01]  /*16b0*/  UMOV UR6, 0x55555554 ;  /* 0x5555555400067882 */ /* 0x000fe20000000000 */
[----:B------:R-:W-:-:S06]  /*16c0*/  UMOV UR7, 0x3fb55555 ;  /* 0x3fb5555500077882 */ /* 0x000fcc0000000000 */
[----:B------:R-:W-:Y:S01]  /*16d0*/  DFMA R28, R24, R28, UR6 ;  /* 0x00000006181c7e2b */ /* 0x000fe2000800001c */
[----:B------:R-:W-:Y:S01]  /*16e0*/  UMOV UR6, 0x3b39803f ;  /* 0x3b39803f00067882 */ /* 0x000fe20000000000 */
[----:B------:R-:W-:-:S06]  /*16f0*/  UMOV UR7, 0x3c7abc9e ;  /* 0x3c7abc9e00077882 */ /* 0x000fcc0000000000 */
[----:B------:R-:W-:-:S08]  /*1700*/  DMUL R28, R24, R28 ;  /* 0x0000001c181c7228 */ /* 0x000fd00000000000 */
[----:B------:R-:W-:-:S08]  /*1710*/  DFMA R28, R20, R28, R30 ;  /* 0x0000001c141c722b */ /* 0x000fd0000000001e */
[----:B------:R-:W-:-:S08]  /*1720*/  DADD R28, R28, -R34 ;  /* 0x000000001c1c7229 */ /* 0x000fd00000000822 */
[----:B------:R-:W-:-:S08]  /*1730*/  DFMA R28, R32, UR6, R28 ;  /* 0x00000006201c7c2b */ /* 0x000fd0000800001c */
[----:B------:R-:W-:Y:S01]  /*1740*/  DADD R26, R26, R28 ;  /* 0x000000001a1a7229 */ /* 0x000fe2000000001c */
[----:B------:R-:W-:Y:S10]  /*1750*/  BRA `(.L_x_18) ;  /* 0x0000000000187947 */ /* 0x000ff40003800000 */
.L_x_17:
[----:B------:R-:W-:Y:S01]  /*1760*/  IMAD.MOV.U32 R22, RZ, RZ, 0x0 ;  /* 0x00000000ff167424 */ /* 0x000fe200078e00ff */
[----:B------:R-:W-:Y:S01]  /*1770*/  LOP3.LUT P0, RZ, R21, 0x7fffffff, RZ, 0xc0, !PT ;  /* 0x7fffffff15ff7812 */ /* 0x000fe2000780c0ff */
[----:B------:R-:W-:-:S06]  /*1780*/  IMAD.MOV.U32 R23, RZ, RZ, 0x7ff00000 ;  /* 0x7ff00000ff177424 */ /* 0x000fcc00078e00ff */
[----:B------:R-:W-:-:S10]  /*1790*/  DFMA R22, R20, R22, +INF ;  /* 0x7ff000001416742b */ /* 0x000fd40000000016 */
[----:B------:R-:W-:Y:S02]  /*17a0*/  FSEL R26, R22, RZ, P0 ;  /* 0x000000ff161a7208 */ /* 0x000fe40000000000 */
[----:B------:R-:W-:-:S07]  /*17b0*/  FSEL R27, R23, -QNAN , P0 ;  /* 0xfff00000171b7808 */ /* 0x000fce0000000000 */
.L_x_18:
[----:B------:R-:W-:Y:S05]  /*17c0*/  BSYNC B0 ;  /* 0x0000000000007941 */ /* 0x000fea0003800000 */
.L_x_16:
[----:B------:R-:W-:Y:S01]  /*17d0*/  DMUL R4, R4, R4 ;  /* 0x0000000404047228 */ /* 0x000fe20000000000 */
[----:B------:R-:W-:Y:S01]  /*17e0*/  UMOV UR6, 0xc864beb4 ;  /* 0xc864beb400067882 */ /* 0x000fe20000000000 */
[----:B------:R-:W-:Y:S01]  /*17f0*/  DADD R10, R12, R10 ;  /* 0x000000000c0a7229 */ /* 0x000fe2000000000a */
[----:B------:R-:W-:Y:S01]  /*1800*/  UMOV UR7, 0x400d67f1 ;  /* 0x400d67f100077882 */ /* 0x000fe20000000000 */
[----:B------:R-:W-:Y:S01]  /*1810*/  LOP3.LUT P0, RZ, R52, 0x1c, RZ, 0xc0, !PT ;  /* 0x0000001c34ff7812 */ /* 0x000fe2000780c0ff */
[----:B------:R-:W-:-:S03]  /*1820*/  DADD R26, R26, -UR6 ;  /* 0x800000061a1a7e29 */ /* 0x000fc60008000000 */
[----:B------:R-:W-:Y:S01]  /*1830*/  DFMA R4, R2, R2, R4 ;  /* 0x000000020204722b */ /* 0x000fe20000000004 */
[----:B------:R-:W-:Y:S01]  /*1840*/  ISETP.LT.AND P0, PT, R0, 0x4, !P0 ;  /* 0x000000040000780c */ /* 0x000fe20004701270 */
[----:B------:R-:W-:-:S06]  /*1850*/  DADD R10, R10, R14 ;  /* 0x000000000a0a7229 */ /* 0x000fcc000000000e */
[----:B------:R-:W-:Y:S02]  /*1860*/  DFMA R4, R6, R6, R4 ;  /* 0x000000060604722b */ /* 0x000fe40000000004 */
[----:B------:R-:W-:-:S06]  /*1870*/  DADD R10, R10, R16 ;  /* 0x000000000a0a7229 */ /* 0x000fcc0000000010 */
[----:B------:R-:W-:-:S08]  /*1880*/  DFMA R4, R8, R8, R4 ;  /* 0x000000080804722b */ /* 0x000fd00000000004 */
[----:B------:R-:W-:-:S08]  /*1890*/  DFMA R4, R4, -0.5, R26 ;  /* 0xbfe000000404782b */ /* 0x000fd0000000001a */
[----:B------:R-:W-:Y:S01]  /*18a0*/  DADD R4, R4, -R10 ;  /* 0x0000000004047229 */ /* 0x000fe2000000080a */
[----:B------:R-:W-:Y:S10]  /*18b0*/  @!P0 EXIT ;  /* 0x000000000000894d */ /* 0x000ff40003800000 */
[----:B------:R-:W-:Y:S01]  /*18c0*/  STG.E.64 desc[UR4][R18.64], R4 ;  /* 0x0000000412007986 */ /* 0x000fe2000c101b04 */
[----:B------:R-:W-:Y:S05]  /*18d0*/  EXIT ;  /* 0x000000000000794d */ /* 0x000fea0003800000 */
        .weak           $__internal_0_$__cuda_sm20_div_rn_f64_full
        .type           $__internal_0_$__cuda_sm20_div_rn_f64_full,@function
        .size           $__internal_0_$__cuda_sm20_div_rn_f64_full,(.L_x_25 - $__internal_0_$__cuda_sm20_div_rn_f64_full)
$__internal_0_$__cuda_sm20_div_rn_f64_full:
[C---:B------:R-:W-:Y:S01]  /*18e0*/  FSETP.GEU.AND P0, PT, |R29|.reuse, 1.469367938527859385e-39, PT ;  /* 0x001000001d00780b */ /* 0x040fe20003f0e200 */
[----:B------:R-:W-:Y:S01]  /*18f0*/  IMAD.MOV.U32 R46, RZ, RZ, 0x1 ;  /* 0x00000001ff2e7424 */ /* 0x000fe200078e00ff */
[----:B------:R-:W-:Y:S01]  /*1900*/  LOP3.LUT R8, R29, 0x800fffff, RZ, 0xc0, !PT ;  /* 0x800fffff1d087812 */ /* 0x000fe200078ec0ff */
[----:B------:R-:W-:Y:S01]  /*1910*/  BSSY B1, `(.L_x_19) ;  /* 0x0000057000017945 */ /* 0x000fe20003800000 */
[C---:B------:R-:W-:Y:S02]  /*1920*/  FSETP.GEU.AND P2, PT, |R37|.reuse, 1.469367938527859385e-39, PT ;  /* 0x001000002500780b */ /* 0x040fe40003f4e200 */
[----:B------:R-:W-:Y:S01]  /*1930*/  LOP3.LUT R9, R8, 0x3ff00000, RZ, 0xfc, !PT ;  /* 0x3ff0000008097812 */ /* 0x000fe200078efcff */
[----:B------:R-:W-:Y:S01]  /*1940*/  IMAD.MOV.U32 R8, RZ, RZ, R28 ;  /* 0x000000ffff087224 */ /* 0x000fe200078e001c */
[----:B------:R-:W-:Y:S02]  /*1950*/  LOP3.LUT R41, R37, 0x7ff00000, RZ, 0xc0, !PT ;  /* 0x7ff0000025297812 */ /* 0x000fe400078ec0ff */
[----:B------:R-:W-:-:S03]  /*1960*/  LOP3.LUT R44, R29, 0x7ff00000, RZ, 0xc0, !PT ;  /* 0x7ff000001d2c7812 */ /* 0x000fc600078ec0ff */
[----:B------:R-:W-:Y:S01]  /*1970*/  @!P0 DMUL R8, R28, 8.98846567431157953865e+307 ;  /* 0x7fe000001c088828 */ /* 0x000fe20000000000 */
[----:B------:R-:W-:-:S03]  /*1980*/  ISETP.GE.U32.AND P1, PT, R41, R44, PT ;  /* 0x0000002c2900720c */ /* 0x000fc60003f26070 */
[----:B------:R-:W-:Y:S01]  /*1990*/  @!P2 LOP3.LUT R42, R29, 0x7ff00000, RZ, 0xc0, !PT ;  /* 0x7ff000001d2aa812 */ /* 0x000fe200078ec0ff */
[----:B------:R-:W-:Y:S01]  /*19a0*/  @!P2 IMAD.MOV.U32 R48, RZ, RZ, RZ ;  /* 0x000000ffff30a224 */ /* 0x000fe200078e00ff */
[----:B------:R-:W0:Y:S02]  /*19b0*/  MUFU.RCP64H R47, R9 ;  /* 0x00000009002f7308 */ /* 0x000e240000001800 */
[----:B------:R-:W-:Y:S01]  /*19c0*/  @!P2 ISETP.GE.U32.AND P3, PT, R41, R42, PT ;  /* 0x0000002a2900a20c */ /* 0x000fe20003f66070 */
[----:B------:R-:W-:-:S05]  /*19d0*/  IMAD.MOV.U32 R42, RZ, RZ, 0x1ca00000 ;  /* 0x1ca00000ff2a7424 */ /* 0x000fca00078e00ff */
[----:B------:R-:W-:-:S04]  /*19e0*/  @!P2 SEL R43, R42, 0x63400000, !P3 ;  /* 0x634000002a2ba807 */ /* 0x000fc80005800000 */
[----:B------:R-:W-:Y:S01]  /*19f0*/  @!P2 LOP3.LUT R43, R43, 0x80000000, R37, 0xf8, !PT ;  /* 0x800000002b2ba812 */ /* 0x000fe200078ef825 */
[----:B0-----:R-:W-:-:S03]  /*1a00*/  DFMA R38, R46, -R8, 1 ;  /* 0x3ff000002e26742b */ /* 0x001fc60000000808 */
[----:B------:R-:W-:-:S05]  /*1a10*/  @!P2 LOP3.LUT R49, R43, 0x100000, RZ, 0xfc, !PT ;  /* 0x001000002b31a812 */ /* 0x000fca00078efcff */
[----:B------:R-:W-:-:S08]  /*1a20*/  DFMA R38, R38, R38, R38 ;  /* 0x000000262626722b */ /* 0x000fd00000000026 */
[----:B------:R-:W-:Y:S01]  /*1a30*/  DFMA R46, R46, R38, R46 ;  /* 0x000000262e2e722b */ /* 0x000fe2000000002e */
[----:B------:R-:W-:Y:S01]  /*1a40*/  SEL R39, R42, 0x63400000, !P1 ;  /* 0x634000002a277807 */ /* 0x000fe20004800000 */
[----:B------:R-:W-:-:S03]  /*1a50*/  IMAD.MOV.U32 R38, RZ, RZ, R36 ;  /* 0x000000ffff267224 */ /* 0x000fc600078e0024 */
[----:B------:R-:W-:-:S03]  /*1a60*/  LOP3.LUT R39, R39, 0x800fffff, R37, 0xf8, !PT ;  /* 0x800fffff27277812 */ /* 0x000fc600078ef825 */
[----:B------:R-:W-:-:S03]  /*1a70*/  DFMA R50, R46, -R8, 1 ;  /* 0x3ff000002e32742b */ /* 0x000fc60000000808 */
[----:B------:R-:W-:-:S05]  /*1a80*/  @!P2 DFMA R38, R38, 2, -R48 ;  /* 0x400000002626a82b */ /* 0x000fca0000000830 */
[----:B------:R-:W-:Y:S01]  /*1a90*/  DFMA R46, R46, R50, R46 ;  /* 0x000000322e2e722b */ /* 0x000fe2000000002e */
[----:B------:R-:W-:Y:S02]  /*1aa0*/  IMAD.MOV.U32 R51, RZ, RZ, R41 ;  /* 0x000000ffff337224 */ /* 0x000fe400078e0029 */
[----:B------:R-:W-:Y:S01]  /*1ab0*/  IMAD.MOV.U32 R50, RZ, RZ, R44 ;  /* 0x000000ffff327224 */ /* 0x000fe200078e002c */
[----:B------:R-:W-:Y:S02]  /*1ac0*/  @!P0 LOP3.LUT R50, R9, 0x7ff00000, RZ, 0xc0, !PT ;  /* 0x7ff0000009328812 */ /* 0x000fe400078ec0ff */
[----:B------:R-:W-:Y:S02]  /*1ad0*/  @!P2 LOP3.LUT R51, R39, 0x7ff00000, RZ, 0xc0, !PT ;  /* 0x7ff000002733a812 */ /* 0x000fe400078ec0ff */
[----:B------:R-:W-:Y:S01]  /*1ae0*/  DMUL R48, R46, R38 ;  /* 0x000000262e307228 */ /* 0x000fe20000000000 */
[----:B------:R-:W-:Y:S02]  /*1af0*/  VIADD R53, R50, 0xffffffff ;  /* 0xffffffff32357836 */ /* 0x000fe40000000000 */
[----:B------:R-:W-:-:S05]  /*1b00*/  VIADD R43, R51, 0xffffffff ;  /* 0xffffffff332b7836 */ /* 0x000fca0000000000 */
[----:B------:R-:W-:Y:S01]  /*1b10*/  DFMA R44, R48, -R8, R38 ;  /* 0x80000008302c722b */ /* 0x000fe20000000026 */
[----:B------:R-:W-:-:S04]  /*1b20*/  ISETP.GT.U32.AND P0, PT, R43, 0x7feffffe, PT ;  /* 0x7feffffe2b00780c */ /* 0x000fc80003f04070 */
[----:B------:R-:W-:-:S03]  /*1b30*/  ISETP.GT.U32.OR P0, PT, R53, 0x7feffffe, P0 ;  /* 0x7feffffe3500780c */ /* 0x000fc60000704470 */
[----:B------:R-:W-:-:S10]  /*1b40*/  DFMA R44, R46, R44, R48 ;  /* 0x0000002c2e2c722b */ /* 0x000fd40000000030 */
[----:B------:R-:W-:Y:S05]  /*1b50*/  @P0 BRA `(.L_x_20) ;  /* 0x0000000000740947 */ /* 0x000fea0003800000 */
[----:B------:R-:W-:Y:S01]  /*1b60*/  LOP3.LUT R46, R29, 0x7ff00000, RZ, 0xc0, !PT ;  /* 0x7ff000001d2e7812 */ /* 0x000fe200078ec0ff */
[----:B------:R-:W-:-:S03]  /*1b70*/  UMOV UR6, 0xb9600000 ;  /* 0xb960000000067882 */ /* 0x000fc60000000000 */
[----:B------:R-:W-:Y:S02]  /*1b80*/  IADD3 R36, -R46, RZ, RZ ;  /* 0x000000ff2e247210 */ /* 0x000fe40007ffe1ff */
[C---:B------:R-:W-:Y:S02]  /*1b90*/  ISETP.GE.U32.AND P0, PT, R41.reuse, R46, PT ;  /* 0x0000002e2900720c */ /* 0x040fe40003f06070 */
[----:B------:R-:W-:Y:S01]  /*1ba0*/  VIADDMNMX R41, R41, R36, UR6, !PT ;  /* 0x0000000629297e46 */ /* 0x000fe2000f800124 */
[----:B------:R-:W-:Y:S01]  /*1bb0*/  IMAD.MOV.U32 R36, RZ, RZ, RZ ;  /* 0x000000ffff247224 */ /* 0x000fe200078e00ff */
[----:B------:R-:W-:Y:S02]  /*1bc0*/  SEL R42, R42, 0x63400000, !P0 ;  /* 0x634000002a2a7807 */ /* 0x000fe40004000000 */
[----:B------:R-:W-:-:S05]  /*1bd0*/  VIMNMX R41, R41, 0x46a00000, PT ;  /* 0x46a0000029297848 */ /* 0x000fca0003fe0100 */
[----:B------:R-:W-:-:S04]  /*1be0*/  IMAD.IADD R41, R41, 0x1, -R42 ;  /* 0x0000000129297824 */ /* 0x000fc800078e0a2a */
[----:B------:R-:W-:-:S06]  /*1bf0*/  VIADD R37, R41, 0x7fe00000 ;  /* 0x7fe0000029257836 */ /* 0x000fcc0000000000 */
[----:B------:R-:W-:-:S10]  /*1c00*/  DMUL R42, R44, R36 ;  /* 0x000000242c2a7228 */ /* 0x000fd40000000000 */
[----:B------:R-:W-:-:S13]  /*1c10*/  FSETP.GTU.AND P0, PT, |R43|, 1.469367938527859385e-39, PT ;  /* 0x001000002b00780b */ /* 0x000fda0003f0c200 */
[----:B------:R-:W-:Y:S05]  /*1c20*/  @P0 BRA `(.L_x_21) ;  /* 0x0000000000940947 */ /* 0x000fea0003800000 */
[----:B------:R-:W-:Y:S01]  /*1c30*/  DFMA R8, R44, -R8, R38 ;  /* 0x800000082c08722b */ /* 0x000fe20000000026 */
[----:B------:R-:W-:-:S09]  /*1c40*/  IMAD.MOV.U32 R36, RZ, RZ, RZ ;  /* 0x000000ffff247224 */ /* 0x000fd200078e00ff */
[----:B------:R-:W-:Y:S02]  /*1c50*/  FSETP.NEU.AND P0, PT, R9, RZ, PT ;  /* 0x000000ff0900720b */ /* 0x000fe40003f0d000 */
[----:B------:R-:W-:-:S04]  /*1c60*/  LOP3.LUT R29, R9, 0x80000000, R29, 0x48, !PT ;  /* 0x80000000091d7812 */ /* 0x000fc800078e481d */
[----:B------:R-:W-:-:S07]  /*1c70*/  LOP3.LUT R37, R29, R37, RZ, 0xfc, !PT ;  /* 0x000000251d257212 */ /* 0x000fce00078efcff */
[----:B------:R-:W-:Y:S05]  /*1c80*/  @!P0 BRA `(.L_x_21) ;  /* 0x00000000007c8947 */ /* 0x000fea0003800000 */
[----:B------:R-:W-:Y:S01]  /*1c90*/  IMAD.MOV R9, RZ, RZ, -R41 ;  /* 0x000000ffff097224 */ /* 0x000fe200078e0a29 */
[----:B------:R-:W-:Y:S01]  /*1ca0*/  DMUL.RP R36, R44, R36 ;  /* 0x000000242c247228 */ /* 0x000fe20000008000 */
[----:B------:R-:W-:-:S06]  /*1cb0*/  IMAD.MOV.U32 R8, RZ, RZ, RZ ;  /* 0x000000ffff087224 */ /* 0x000fcc00078e00ff */
[----:B------:R-:W-:-:S03]  /*1cc0*/  DFMA R8, R42, -R8, R44 ;  /* 0x800000082a08722b */ /* 0x000fc6000000002c */
[----:B------:R-:W-:-:S03]  /*1cd0*/  LOP3.LUT R29, R37, R29, RZ, 0x3c, !PT ;  /* 0x0000001d251d7212 */ /* 0x000fc600078e3cff */
[----:B------:R-:W-:-:S04]  /*1ce0*/  IADD3 R8, -R41, -0x43300000, RZ ;  /* 0xbcd0000029087810 */ /* 0x000fc80007ffe1ff */
[----:B------:R-:W-:-:S04]  /*1cf0*/  FSETP.NEU.AND P0, PT, |R9|, R8, PT ;  /* 0x000000080900720b */ /* 0x000fc80003f0d200 */
[----:B------:R-:W-:Y:S02]  /*1d00*/  FSEL R42, R36, R42, !P0 ;  /* 0x0000002a242a7208 */ /* 0x000fe40004000000 */
[----:B------:R-:W-:Y:S01]  /*1d10*/  FSEL R43, R29, R43, !P0 ;  /* 0x0000002b1d2b7208 */ /* 0x000fe20004000000 */
[----:B------:R-:W-:Y:S06]  /*1d20*/  BRA `(.L_x_21) ;  /* 0x0000000000547947 */ /* 0x000fec0003800000 */
.L_x_20:
[----:B------:R-:W-:-:S14]  /*1d30*/  DSETP.NAN.AND P0, PT, R36, R36, PT ;  /* 0x000000242400722a */ /* 0x000fdc0003f08000 */
[----:B------:R-:W-:Y:S05]  /*1d40*/  @P0 BRA `(.L_x_22) ;  /* 0x0000000000440947 */ /* 0x000fea0003800000 */
[----:B------:R-:W-:-:S14]  /*1d50*/  DSETP.NAN.AND P0, PT, R28, R28, PT ;  /* 0x0000001c1c00722a */ /* 0x000fdc0003f08000 */
[----:B------:R-:W-:Y:S05]  /*1d60*/  @P0 BRA `(.L_x_23) ;  /* 0x0000000000300947 */ /* 0x000fea0003800000 */
[----:B------:R-:W-:Y:S01]  /*1d70*/  ISETP.NE.AND P0, PT, R51, R50, PT ;  /* 0x000000323300720c */ /* 0x000fe20003f05270 */
[----:B------:R-:W-:Y:S02]  /*1d80*/  IMAD.MOV.U32 R42, RZ, RZ, 0x0 ;  /* 0x00000000ff2a7424 */ /* 0x000fe400078e00ff */
[----:B------:R-:W-:-:S10]  /*1d90*/  IMAD.MOV.U32 R43, RZ, RZ, -0x80000 ;  /* 0xfff80000ff2b7424 */ /* 0x000fd400078e00ff */
[----:B------:R-:W-:Y:S05]  /*1da0*/  @!P0 BRA `(.L_x_21) ;  /* 0x0000000000348947 */ /* 0x000fea0003800000 */
[----:B------:R-:W-:Y:S02]  /*1db0*/  ISETP.NE.AND P0, PT, R51, 0x7ff00000, PT ;  /* 0x7ff000003300780c */ /* 0x000fe40003f05270 */
[----:B------:R-:W-:Y:S02]  /*1dc0*/  LOP3.LUT R43, R37, 0x80000000, R29, 0x48, !PT ;  /* 0x80000000252b7812 */ /* 0x000fe400078e481d */
[----:B------:R-:W-:-:S13]  /*1dd0*/  ISETP.EQ.OR P0, PT, R50, RZ, !P0 ;  /* 0x000000ff3200720c */ /* 0x000fda0004702670 */
[----:B------:R-:W-:Y:S01]  /*1de0*/  @P0 LOP3.LUT R8, R43, 0x7ff00000, RZ, 0xfc, !PT ;  /* 0x7ff000002b080812 */ /* 0x000fe200078efcff */
[----:B------:R-:W-:Y:S02]  /*1df0*/  @!P0 IMAD.MOV.U32 R42, RZ, RZ, RZ ;  /* 0x000000ffff2a8224 */ /* 0x000fe400078e00ff */
[----:B------:R-:W-:Y:S02]  /*1e00*/  @P0 IMAD.MOV.U32 R42, RZ, RZ, RZ ;  /* 0x000000ffff2a0224 */ /* 0x000fe400078e00ff */
[----:B------:R-:W-:Y:S01]  /*1e10*/  @P0 IMAD.MOV.U32 R43, RZ, RZ, R8 ;  /* 0x000000ffff2b0224 */ /* 0x000fe200078e0008 */
[----:B------:R-:W-:Y:S06]  /*1e20*/  BRA `(.L_x_21) ;  /* 0x0000000000147947 */ /* 0x000fec0003800000 */
.L_x_23:
[----:B------:R-:W-:Y:S01]  /*1e30*/  LOP3.LUT R43, R29, 0x80000, RZ, 0xfc, !PT ;  /* 0x000800001d2b7812 */ /* 0x000fe200078efcff */
[----:B------:R-:W-:Y:S01]  /*1e40*/  IMAD.MOV.U32 R42, RZ, RZ, R28 ;  /* 0x000000ffff2a7224 */ /* 0x000fe200078e001c */
[----:B------:R-:W-:Y:S06]  /*1e50*/  BRA `(.L_x_21) ;  /* 0x0000000000087947 */ /* 0x000fec0003800000 */
.L_x_22:
[----:B------:R-:W-:Y:S01]  /*1e60*/  LOP3.LUT R43, R37, 0x80000, RZ, 0xfc, !PT ;  /* 0x00080000252b7812 */ /* 0x000fe200078efcff */
[----:B------:R-:W-:-:S07]  /*1e70*/  IMAD.MOV.U32 R42, RZ, RZ, R36 ;  /* 0x000000ffff2a7224 */ /* 0x000fce00078e0024 */
.L_x_21:
[----:B------:R-:W-:Y:S05]  /*1e80*/  BSYNC B1 ;  /* 0x0000000000017941 */ /* 0x000fea0003800000 */
.L_x_19:
[----:B------:R-:W-:Y:S02]  /*1e90*/  IMAD.MOV.U32 R41, RZ, RZ, 0x0 ;  /* 0x00000000ff297424 */ /* 0x000fe400078e00ff */
[----:B------:R-:W-:Y:S02]  /*1ea0*/  IMAD.MOV.U32 R8, RZ, RZ, R42 ;  /* 0x000000ffff087224 */ /* 0x000fe400078e002a */
[----:B------:R-:W-:Y:S01]  /*1eb0*/  IMAD.MOV.U32 R9, RZ, RZ, R43 ;  /* 0x000000ffff097224 */ /* 0x000fe200078e002b */
[----:B------:R-:W-:Y:S06]  /*1ec0*/  RET.REL.NODEC R40 `(triton_poi_fused_add_div_exp_log_mul_pow_sub_sum_4) ;  /* 0xffffffe0284c7950 */ /* 0x000fec0003c3ffff */
.L_x_24:
[----:B------:R-:W-:-:S00]  /*1ed0*/  BRA `(.L_x_24) ;  /* 0xfffffffc00fc7947 */ /* 0x000fc0000383ffff */
[----:B------:R-:W-:-:S00]  /*1ee0*/  NOP ;  /* 0x0000000000007918 */ /* 0x000fc00000000000 */
        /* <DEDUP_REMOVED lines=9> */
.L_x_25:


//--------------------- .nv.global.init           --------------------------
	.section	.nv.global.init,"aw",@progbits
.nv.global.init:
	.type		_$_str,@object
	.size		_$_str,(.L_0 - _$_str)
_$_str:
        /*0000*/ 	.byte	0x5f, 0x5f, 0x43, 0x55, 0x44, 0x41, 0x5f, 0x46, 0x54, 0x5a, 0x00
.L_0:


//--------------------- .nv.constant0.triton_poi_fused_add_div_exp_log_mul_pow_sub_sum_4 --------------------------
	.section	.nv.constant0.triton_poi_fused_add_div_exp_log_mul_pow_sub_sum_4,"a",@progbits
	.sectionflags	@""
	.align	4
.nv.constant0.triton_poi_fused_add_div_exp_log_mul_pow_sub_sum_4:
	.zero		564
